//
// Generated by NVIDIA NVVM Compiler
//
// Compiler Build ID: CL-36424714
// Cuda compilation tools, release 13.0, V13.0.88
// Based on NVVM 20.0.0
//

.version 9.0
.target sm_100
.address_size 64

	// .globl	_Z8T_binaryPiS_
.extern .shared .align 16 .b8 sdata[];

.visible .entry _Z8T_binaryPiS_(
	.param .u64 .ptr .align 1 _Z8T_binaryPiS__param_0,
	.param .u64 .ptr .align 1 _Z8T_binaryPiS__param_1
)
{
	.reg .b32 	%r<8>;
	.reg .b64 	%rd<9>;

	ld.param.u64 	%rd1, [_Z8T_binaryPiS__param_0];
	ld.param.u64 	%rd2, [_Z8T_binaryPiS__param_1];
	cvta.to.global.u64 	%rd3, %rd1;
	cvta.to.global.u64 	%rd4, %rd2;
	mov.u32 	%r1, %ctaid.x;
	mov.u32 	%r2, %ntid.x;
	mov.u32 	%r3, %tid.x;
	mul.wide.u32 	%rd5, %r3, 4;
	add.s64 	%rd6, %rd4, %rd5;
	ld.global.u32 	%r4, [%rd6];
	div.u32 	%r5, %r1, %r4;
	and.b32  	%r6, %r5, 1;
	mad.lo.s32 	%r7, %r1, %r2, %r3;
	mul.wide.s32 	%rd7, %r7, 4;
	add.s64 	%rd8, %rd3, %rd7;
	st.global.u32 	[%rd8], %r6;
	ret;

}
	// .globl	_Z18bin_multiplicationPiS_S_S_
.visible .entry _Z18bin_multiplicationPiS_S_S_(
	.param .u64 .ptr .align 1 _Z18bin_multiplicationPiS_S_S__param_0,
	.param .u64 .ptr .align 1 _Z18bin_multiplicationPiS_S_S__param_1,
	.param .u64 .ptr .align 1 _Z18bin_multiplicationPiS_S_S__param_2,
	.param .u64 .ptr .align 1 _Z18bin_multiplicationPiS_S_S__param_3
)
{
	.reg .b32 	%r<11>;
	.reg .b64 	%rd<15>;

	ld.param.u64 	%rd1, [_Z18bin_multiplicationPiS_S_S__param_0];
	ld.param.u64 	%rd2, [_Z18bin_multiplicationPiS_S_S__param_1];
	ld.param.u64 	%rd3, [_Z18bin_multiplicationPiS_S_S__param_2];
	ld.param.u64 	%rd4, [_Z18bin_multiplicationPiS_S_S__param_3];
	cvta.to.global.u64 	%rd5, %rd2;
	cvta.to.global.u64 	%rd6, %rd3;
	cvta.to.global.u64 	%rd7, %rd4;
	cvta.to.global.u64 	%rd8, %rd1;
	mov.u32 	%r1, %ctaid.x;
	mov.u32 	%r2, %ntid.x;
	mov.u32 	%r3, %tid.x;
	mad.lo.s32 	%r4, %r1, %r2, %r3;
	mul.wide.s32 	%rd9, %r4, 4;
	add.s64 	%rd10, %rd8, %rd9;
	ld.global.u32 	%r5, [%rd10];
	mul.wide.u32 	%rd11, %r3, 4;
	add.s64 	%rd12, %rd7, %rd11;
	ld.global.u32 	%r6, [%rd12];
	mul.lo.s32 	%r7, %r6, %r5;
	add.s64 	%rd13, %rd6, %rd9;
	st.global.u32 	[%rd13], %r7;
	ld.global.u32 	%r8, [%rd10];
	add.s64 	%rd14, %rd5, %rd11;
	ld.global.u32 	%r9, [%rd14];
	mul.lo.s32 	%r10, %r9, %r8;
	st.global.u32 	[%rd10], %r10;
	ret;

}
	// .globl	_Z7summingPiS_
.visible .entry _Z7summingPiS_(
	.param .u64 .ptr .align 1 _Z7summingPiS__param_0,
	.param .u64 .ptr .align 1 _Z7summingPiS__param_1
)
{
	.reg .b32 	%r<41>;
	.reg .b64 	%rd<9>;

	ld.param.u64 	%rd1, [_Z7summingPiS__param_0];
	ld.param.u64 	%rd2, [_Z7summingPiS__param_1];
	cvta.to.global.u64 	%rd3, %rd1;
	mov.u32 	%r1, %tid.x;
	mov.u32 	%r2, %ctaid.x;
	mov.u32 	%r3, %ntid.x;
	mad.lo.s32 	%r4, %r2, %r3, %r1;
	mul.wide.u32 	%rd4, %r4, 4;
	add.s64 	%rd5, %rd3, %rd4;
	ld.global.u32 	%r5, [%rd5];
	shl.b32 	%r6, %r1, 2;
	mov.u32 	%r7, sdata;
	add.s32 	%r8, %r7, %r6;
	st.shared.u32 	[%r8], %r5;
	ld.shared.v4.u32 	{%r9, %r10, %r11, %r12}, [sdata];
	add.s32 	%r13, %r9, %r10;
	add.s32 	%r14, %r13, %r11;
	add.s32 	%r15, %r14, %r12;
	ld.shared.v4.u32 	{%r16, %r17, %r18, %r19}, [sdata+16];
	add.s32 	%r20, %r15, %r16;
	add.s32 	%r21, %r20, %r17;
	add.s32 	%r22, %r21, %r18;
	add.s32 	%r23, %r22, %r19;
	ld.shared.v4.u32 	{%r24, %r25, %r26, %r27}, [sdata+32];
	add.s32 	%r28, %r23, %r24;
	add.s32 	%r29, %r28, %r25;
	add.s32 	%r30, %r29, %r26;
	add.s32 	%r31, %r30, %r27;
	ld.shared.v4.u32 	{%r32, %r33, %r34, %r35}, [sdata+48];
	add.s32 	%r36, %r31, %r32;
	add.s32 	%r37, %r36, %r33;
	add.s32 	%r38, %r37, %r34;
	add.s32 	%r39, %r38, %r35;
	st.shared.u32 	[sdata], %r39;
	cvta.to.global.u64 	%rd6, %rd2;
	bar.sync 	0;
	ld.shared.u32 	%r40, [sdata];
	mul.wide.u32 	%rd7, %r2, 4;
	add.s64 	%rd8, %rd6, %rd7;
	st.global.u32 	[%rd8], %r40;
	ret;

}
	// .globl	_Z18additional_summingPiS_
.visible .entry _Z18additional_summingPiS_(
	.param .u64 .ptr .align 1 _Z18additional_summingPiS__param_0,
	.param .u64 .ptr .align 1 _Z18additional_summingPiS__param_1
)
{
	.reg .b32 	%r<9>;
	.reg .b64 	%rd<9>;

	ld.param.u64 	%rd1, [_Z18additional_summingPiS__param_0];
	ld.param.u64 	%rd2, [_Z18additional_summingPiS__param_1];
	cvta.to.global.u64 	%rd3, %rd1;
	cvta.to.global.u64 	%rd4, %rd2;
	mov.u32 	%r1, %ctaid.x;
	mov.u32 	%r2, %ntid.x;
	mov.u32 	%r3, %tid.x;
	mad.lo.s32 	%r4, %r1, %r2, %r3;
	mul.wide.u32 	%rd5, %r4, 4;
	add.s64 	%rd6, %rd4, %rd5;
	ld.global.u32 	%r5, [%rd6];
	ld.global.u32 	%r6, [%rd3+60];
	add.s32 	%r7, %r6, %r5;
	add.s32 	%r8, %r4, 32768;
	mul.wide.u32 	%rd7, %r8, 4;
	add.s64 	%rd8, %rd4, %rd7;
	st.global.u32 	[%rd8], %r7;
	ret;

}
	// .globl	_Z7zeroingPiS_i
.visible .entry _Z7zeroingPiS_i(
	.param .u64 .ptr .align 1 _Z7zeroingPiS_i_param_0,
	.param .u64 .ptr .align 1 _Z7zeroingPiS_i_param_1,
	.param .u32 _Z7zeroingPiS_i_param_2
)
{
	.reg .pred 	%p<2>;
	.reg .b32 	%r<8>;
	.reg .b64 	%rd<9>;

	ld.param.u64 	%rd3, [_Z7zeroingPiS_i_param_0];
	ld.param.u64 	%rd2, [_Z7zeroingPiS_i_param_1];
	ld.param.u32 	%r2, [_Z7zeroingPiS_i_param_2];
	cvta.to.global.u64 	%rd4, %rd3;
	mov.u32 	%r3, %ctaid.x;
	mov.u32 	%r4, %ntid.x;
	mov.u32 	%r5, %tid.x;
	mad.lo.s32 	%r1, %r3, %r4, %r5;
	mul.wide.s32 	%rd5, %r1, 4;
	add.s64 	%rd1, %rd4, %rd5;
	ld.global.u32 	%r6, [%rd1];
	setp.le.s32 	%p1, %r6, %r2;
	@%p1 bra 	$L__BB4_2;
	cvta.to.global.u64 	%rd6, %rd2;
	add.s64 	%rd8, %rd6, %rd5;
	mov.b32 	%r7, 0;
	st.global.u32 	[%rd8], %r7;
	st.global.u32 	[%rd1], %r7;
$L__BB4_2:
	ret;

}
	// .globl	_Z13reduction_maxPi
.visible .entry _Z13reduction_maxPi(
	.param .u64 .ptr .align 1 _Z13reduction_maxPi_param_0
)
{
	.reg .pred 	%p<6>;
	.reg .b32 	%r<17>;
	.reg .b64 	%rd<7>;

	ld.param.u64 	%rd2, [_Z13reduction_maxPi_param_0];
	cvta.to.global.u64 	%rd1, %rd2;
	mov.u32 	%r1, %tid.x;
	mov.u32 	%r2, %ctaid.x;
	mov.u32 	%r16, %ntid.x;
	mad.lo.s32 	%r8, %r2, %r16, %r1;
	mul.wide.u32 	%rd3, %r8, 4;
	add.s64 	%rd4, %rd1, %rd3;
	ld.global.u32 	%r9, [%rd4];
	shl.b32 	%r10, %r1, 2;
	mov.u32 	%r11, sdata;
	add.s32 	%r4, %r11, %r10;
	st.shared.u32 	[%r4], %r9;
	bar.sync 	0;
	setp.lt.u32 	%p1, %r16, 2;
	@%p1 bra 	$L__BB5_5;
$L__BB5_1:
	mov.u32 	%r5, %r16;
	shr.u32 	%r16, %r5, 1;
	setp.ge.u32 	%p2, %r1, %r16;
	@%p2 bra 	$L__BB5_4;
	ld.shared.u32 	%r12, [%r4];
	shl.b32 	%r13, %r16, 2;
	add.s32 	%r14, %r4, %r13;
	ld.shared.u32 	%r7, [%r14];
	setp.ge.s32 	%p3, %r12, %r7;
	@%p3 bra 	$L__BB5_4;
	st.shared.u32 	[%r4], %r7;
$L__BB5_4:
	bar.sync 	0;
	setp.gt.u32 	%p4, %r5, 3;
	@%p4 bra 	$L__BB5_1;
$L__BB5_5:
	setp.ne.s32 	%p5, %r1, 0;
	@%p5 bra 	$L__BB5_7;
	ld.shared.u32 	%r15, [sdata];
	mul.wide.u32 	%rd5, %r2, 4;
	add.s64 	%rd6, %rd1, %rd5;
	st.global.u32 	[%rd6], %r15;
$L__BB5_7:
	ret;

}
	// .globl	_Z7kermax2Pii
.visible .entry _Z7kermax2Pii(
	.param .u64 .ptr .align 1 _Z7kermax2Pii_param_0,
	.param .u32 _Z7kermax2Pii_param_1
)
{
	.reg .pred 	%p<3>;
	.reg .b32 	%r<9>;
	.reg .b64 	%rd<7>;

	ld.param.u64 	%rd2, [_Z7kermax2Pii_param_0];
	ld.param.u32 	%r4, [_Z7kermax2Pii_param_1];
	mov.u32 	%r1, %tid.x;
	shr.u32 	%r5, %r4, 31;
	add.s32 	%r6, %r4, %r5;
	shr.s32 	%r2, %r6, 1;
	setp.ge.u32 	%p1, %r1, %r2;
	@%p1 bra 	$L__BB6_3;
	cvta.to.global.u64 	%rd3, %rd2;
	mul.wide.u32 	%rd4, %r1, 4;
	add.s64 	%rd1, %rd3, %rd4;
	ld.global.u32 	%r7, [%rd1];
	add.s32 	%r8, %r2, %r1;
	mul.wide.u32 	%rd5, %r8, 4;
	add.s64 	%rd6, %rd3, %rd5;
	ld.global.u32 	%r3, [%rd6];
	setp.ge.s32 	%p2, %r7, %r3;
	@%p2 bra 	$L__BB6_3;
	st.global.u32 	[%rd1], %r3;
$L__BB6_3:
	ret;

}


// ===== COMPILED SASS (sm_100) =====

	.target	sm_100

	.elftype	@"ET_EXEC"


//--------------------- .note.nv.tkinfo           --------------------------
	.section	.note.nv.tkinfo,"",@"SHT_NOTE"
	.sectionflags	@"SHF_NOTE_NV_TKINFO"
	.tkinfo
        /*0018*/ 	.word	0x00000002
        /*0030*/ 	.string	""
        /*0030*/ 	.string	"ptxas"
        /*0030*/ 	.string	"Cuda compilation tools, release 13.0, V13.0.88"
        /*0030*/ 	.string	"Build cuda_13.0.r13.0/compiler.36424714_0"
        /*0030*/ 	.string	"-arch sm_100 -m 64 "



//--------------------- .note.nv.cuinfo           --------------------------
	.section	.note.nv.cuinfo,"",@"SHT_NOTE"
	.sectionflags	@"SHF_NOTE_NV_CUINFO"
        /*0018*/ 	.short	0x0002
        /*001a*/ 	.short	0x0064
        /*001c*/ 	.short	0x0082
	.zero		2


//--------------------- .nv.info                  --------------------------
	.section	.nv.info,"",@"SHT_CUDA_INFO"
	.align	4


	//----- nvinfo : EIATTR_REGCOUNT
	.align		4
        /*0000*/ 	.byte	0x04, 0x2f
        /*0002*/ 	.short	(.L_1 - .L_0)
	.align		4
.L_0:
        /*0004*/ 	.word	index@(_Z8T_binaryPiS_)
        /*0008*/ 	.word	0x0000000c


	//----- nvinfo : EIATTR_FRAME_SIZE
	.align		4
.L_1:
        /*000c*/ 	.byte	0x04, 0x11
        /*000e*/ 	.short	(.L_3 - .L_2)
	.align		4
.L_2:
        /*0010*/ 	.word	index@(_Z8T_binaryPiS_)
        /*0014*/ 	.word	0x00000000


	//----- nvinfo : EIATTR_REGCOUNT
	.align		4
.L_3:
        /*0018*/ 	.byte	0x04, 0x2f
        /*001a*/ 	.short	(.L_5 - .L_4)
	.align		4
.L_4:
        /*001c*/ 	.word	index@(_Z18bin_multiplicationPiS_S_S_)
        /*0020*/ 	.word	0x00000010


	//----- nvinfo : EIATTR_FRAME_SIZE
	.align		4
.L_5:
        /*0024*/ 	.byte	0x04, 0x11
        /*0026*/ 	.short	(.L_7 - .L_6)
	.align		4
.L_6:
        /*0028*/ 	.word	index@(_Z18bin_multiplicationPiS_S_S_)
        /*002c*/ 	.word	0x00000000


	//----- nvinfo : EIATTR_REGCOUNT
	.align		4
.L_7:
        /*0030*/ 	.byte	0x04, 0x2f
        /*0032*/ 	.short	(.L_9 - .L_8)
	.align		4
.L_8:
        /*0034*/ 	.word	index@(_Z7summingPiS_)
        /*0038*/ 	.word	0x0000001a


	//----- nvinfo : EIATTR_FRAME_SIZE
	.align		4
.L_9:
        /*003c*/ 	.byte	0x04, 0x11
        /*003e*/ 	.short	(.L_11 - .L_10)
	.align		4
.L_10:
        /*0040*/ 	.word	index@(_Z7summingPiS_)
        /*0044*/ 	.word	0x00000000


	//----- nvinfo : EIATTR_REGCOUNT
	.align		4
.L_11:
        /*0048*/ 	.byte	0x04, 0x2f
        /*004a*/ 	.short	(.L_13 - .L_12)
	.align		4
.L_12:
        /*004c*/ 	.word	index@(_Z18additional_summingPiS_)
        /*0050*/ 	.word	0x0000000c


	//----- nvinfo : EIATTR_FRAME_SIZE
	.align		4
.L_13:
        /*0054*/ 	.byte	0x04, 0x11
        /*0056*/ 	.short	(.L_15 - .L_14)
	.align		4
.L_14:
        /*0058*/ 	.word	index@(_Z18additional_summingPiS_)
        /*005c*/ 	.word	0x00000000


	//----- nvinfo : EIATTR_REGCOUNT
	.align		4
.L_15:
        /*0060*/ 	.byte	0x04, 0x2f
        /*0062*/ 	.short	(.L_17 - .L_16)
	.align		4
.L_16:
        /*0064*/ 	.word	index@(_Z7zeroingPiS_i)
        /*0068*/ 	.word	0x0000000a


	//----- nvinfo : EIATTR_FRAME_SIZE
	.align		4
.L_17:
        /*006c*/ 	.byte	0x04, 0x11
        /*006e*/ 	.short	(.L_19 - .L_18)
	.align		4
.L_18:
        /*0070*/ 	.word	index@(_Z7zeroingPiS_i)
        /*0074*/ 	.word	0x00000000


	//----- nvinfo : EIATTR_REGCOUNT
	.align		4
.L_19:
        /*0078*/ 	.byte	0x04, 0x2f
        /*007a*/ 	.short	(.L_21 - .L_20)
	.align		4
.L_20:
        /*007c*/ 	.word	index@(_Z13reduction_maxPi)
        /*0080*/ 	.word	0x0000000a


	//----- nvinfo : EIATTR_FRAME_SIZE
	.align		4
.L_21:
        /*0084*/ 	.byte	0x04, 0x11
        /*0086*/ 	.short	(.L_23 - .L_22)
	.align		4
.L_22:
        /*0088*/ 	.word	index@(_Z13reduction_maxPi)
        /*008c*/ 	.word	0x00000000


	//----- nvinfo : EIATTR_REGCOUNT
	.align		4
.L_23:
        /*0090*/ 	.byte	0x04, 0x2f
        /*0092*/ 	.short	(.L_25 - .L_24)
	.align		4
.L_24:
        /*0094*/ 	.word	index@(_Z7kermax2Pii)
        /*0098*/ 	.word	0x0000000a


	//----- nvinfo : EIATTR_FRAME_SIZE
	.align		4
.L_25:
        /*009c*/ 	.byte	0x04, 0x11
        /*009e*/ 	.short	(.L_27 - .L_26)
	.align		4
.L_26:
        /*00a0*/ 	.word	index@(_Z7kermax2Pii)
        /*00a4*/ 	.word	0x00000000


	//----- nvinfo : EIATTR_MIN_STACK_SIZE
	.align		4
.L_27:
        /*00a8*/ 	.byte	0x04, 0x12
        /*00aa*/ 	.short	(.L_29 - .L_28)
	.align		4
.L_28:
        /*00ac*/ 	.word	index@(_Z7kermax2Pii)
        /*00b0*/ 	.word	0x00000000


	//----- nvinfo : EIATTR_MIN_STACK_SIZE
	.align		4
.L_29:
        /*00b4*/ 	.byte	0x04, 0x12
        /*00b6*/ 	.short	(.L_31 - .L_30)
	.align		4
.L_30:
        /*00b8*/ 	.word	index@(_Z13reduction_maxPi)
        /*00bc*/ 	.word	0x00000000


	//----- nvinfo : EIATTR_MIN_STACK_SIZE
	.align		4
.L_31:
        /*00c0*/ 	.byte	0x04, 0x12
        /*00c2*/ 	.short	(.L_33 - .L_32)
	.align		4
.L_32:
        /*00c4*/ 	.word	index@(_Z7zeroingPiS_i)
        /*00c8*/ 	.word	0x00000000


	//----- nvinfo : EIATTR_MIN_STACK_SIZE
	.align		4
.L_33:
        /*00cc*/ 	.byte	0x04, 0x12
        /*00ce*/ 	.short	(.L_35 - .L_34)
	.align		4
.L_34:
        /*00d0*/ 	.word	index@(_Z18additional_summingPiS_)
        /*00d4*/ 	.word	0x00000000


	//----- nvinfo : EIATTR_MIN_STACK_SIZE
	.align		4
.L_35:
        /*00d8*/ 	.byte	0x04, 0x12
        /*00da*/ 	.short	(.L_37 - .L_36)
	.align		4
.L_36:
        /*00dc*/ 	.word	index@(_Z7summingPiS_)
        /*00e0*/ 	.word	0x00000000


	//----- nvinfo : EIATTR_MIN_STACK_SIZE
	.align		4
.L_37:
        /*00e4*/ 	.byte	0x04, 0x12
        /*00e6*/ 	.short	(.L_39 - .L_38)
	.align		4
.L_38:
        /*00e8*/ 	.word	index@(_Z18bin_multiplicationPiS_S_S_)
        /*00ec*/ 	.word	0x00000000


	//----- nvinfo : EIATTR_MIN_STACK_SIZE
	.align		4
.L_39:
        /*00f0*/ 	.byte	0x04, 0x12
        /*00f2*/ 	.short	(.L_41 - .L_40)
	.align		4
.L_40:
        /*00f4*/ 	.word	index@(_Z8T_binaryPiS_)
        /*00f8*/ 	.word	0x00000000
.L_41:


//--------------------- .nv.compat                --------------------------
	.section	.nv.compat,"",@"SHT_CUDA_COMPAT_INFO"
	.align	4
        /*0000*/ 	.byte	0x02, 0x09, 0x00, 0x00, 0x02, 0x02, 0x01, 0x00, 0x02, 0x05, 0x05, 0x00, 0x03, 0x07, 0x01, 0x01
        /*0010*/ 	.byte	0x02, 0x03, 0x00, 0x00, 0x02, 0x06, 0x01, 0x00, 0x04, 0x0b, 0x08, 0x00, 0x09, 0x00, 0x00, 0x00
        /*0020*/ 	.byte	0x00, 0x00, 0x00, 0x00


//--------------------- .nv.info._Z7kermax2Pii    --------------------------
	.section	.nv.info._Z7kermax2Pii,"",@"SHT_CUDA_INFO"
	.sectionflags	@""
	.align	4


	//----- nvinfo : EIATTR_CUDA_API_VERSION
	.align		4
        /*0000*/ 	.byte	0x04, 0x37
        /*0002*/ 	.short	(.L_43 - .L_42)
.L_42:
        /*0004*/ 	.word	0x00000082


	//----- nvinfo : EIATTR_KPARAM_INFO
	.align		4
.L_43:
        /*0008*/ 	.byte	0x04, 0x17
        /*000a*/ 	.short	(.L_45 - .L_44)
.L_44:
        /*000c*/ 	.word	0x00000000
        /*0010*/ 	.short	0x0001
        /*0012*/ 	.short	0x0008
        /*0014*/ 	.byte	0x00, 0xf0, 0x11, 0x00


	//----- nvinfo : EIATTR_KPARAM_INFO
	.align		4
.L_45:
        /*0018*/ 	.byte	0x04, 0x17
        /*001a*/ 	.short	(.L_47 - .L_46)
.L_46:
        /*001c*/ 	.word	0x00000000
        /*0020*/ 	.short	0x0000
        /*0022*/ 	.short	0x0000
        /*0024*/ 	.byte	0x00, 0xf5, 0x21, 0x00


	//----- nvinfo : EIATTR_SPARSE_MMA_MASK
	.align		4
.L_47:
        /*0028*/ 	.byte	0x03, 0x50
        /*002a*/ 	.short	0x0000


	//----- nvinfo : EIATTR_MAXREG_COUNT
	.align		4
        /*002c*/ 	.byte	0x03, 0x1b
        /*002e*/ 	.short	0x00ff


	//----- nvinfo : EIATTR_MERCURY_ISA_VERSION
	.align		4
        /*0030*/ 	.byte	0x03, 0x5f
        /*0032*/ 	.short	0x0101


	//----- nvinfo : EIATTR_VRC_CTA_INIT_COUNT
	.align		4
        /*0034*/ 	.byte	0x02, 0x4a
	.zero		1
	.zero		1


	//----- nvinfo : EIATTR_EXIT_INSTR_OFFSETS
	.align		4
        /*0038*/ 	.byte	0x04, 0x1c
        /*003a*/ 	.short	(.L_49 - .L_48)


	//   ....[0]....
.L_48:
        /*003c*/ 	.word	0x00000060


	//   ....[1]....
        /*0040*/ 	.word	0x000000f0


	//   ....[2]....
        /*0044*/ 	.word	0x00000110


	//----- nvinfo : EIATTR_CBANK_PARAM_SIZE
	.align		4
.L_49:
        /*0048*/ 	.byte	0x03, 0x19
        /*004a*/ 	.short	0x000c


	//----- nvinfo : EIATTR_PARAM_CBANK
	.align		4
        /*004c*/ 	.byte	0x04, 0x0a
        /*004e*/ 	.short	(.L_51 - .L_50)
	.align		4
.L_50:
        /*0050*/ 	.word	index@(.nv.constant0._Z7kermax2Pii)
        /*0054*/ 	.short	0x0380
        /*0056*/ 	.short	0x000c


	//----- nvinfo : EIATTR_SW_WAR
	.align		4
.L_51:
        /*0058*/ 	.byte	0x04, 0x36
        /*005a*/ 	.short	(.L_53 - .L_52)
.L_52:
        /*005c*/ 	.word	0x00000008
.L_53:


//--------------------- .nv.info._Z13reduction_maxPi --------------------------
	.section	.nv.info._Z13reduction_maxPi,"",@"SHT_CUDA_INFO"
	.sectionflags	@""
	.align	4


	//----- nvinfo : EIATTR_CUDA_API_VERSION
	.align		4
        /*0000*/ 	.byte	0x04, 0x37
        /*0002*/ 	.short	(.L_55 - .L_54)
.L_54:
        /*0004*/ 	.word	0x00000082


	//----- nvinfo : EIATTR_KPARAM_INFO
	.align		4
.L_55:
        /*0008*/ 	.byte	0x04, 0x17
        /*000a*/ 	.short	(.L_57 - .L_56)
.L_56:
        /*000c*/ 	.word	0x00000000
        /*0010*/ 	.short	0x0000
        /*0012*/ 	.short	0x0000
        /*0014*/ 	.byte	0x00, 0xf5, 0x21, 0x00


	//----- nvinfo : EIATTR_SPARSE_MMA_MASK
	.align		4
.L_57:
        /*0018*/ 	.byte	0x03, 0x50
        /*001a*/ 	.short	0x0000


	//----- nvinfo : EIATTR_MAXREG_COUNT
	.align		4
        /*001c*/ 	.byte	0x03, 0x1b
        /*001e*/ 	.short	0x00ff


	//----- nvinfo : EIATTR_NUM_BARRIERS
	.align		4
        /*0020*/ 	.byte	0x02, 0x4c
        /*0022*/ 	.byte	0x01
	.zero		1


	//----- nvinfo : EIATTR_MERCURY_ISA_VERSION
	.align		4
        /*0024*/ 	.byte	0x03, 0x5f
        /*0026*/ 	.short	0x0101


	//----- nvinfo : EIATTR_VRC_CTA_INIT_COUNT
	.align		4
        /*0028*/ 	.byte	0x02, 0x4a
	.zero		1
	.zero		1


	//----- nvinfo : EIATTR_EXIT_INSTR_OFFSETS
	.align		4
        /*002c*/ 	.byte	0x04, 0x1c
        /*002e*/ 	.short	(.L_59 - .L_58)


	//   ....[0]....
.L_58:
        /*0030*/ 	.word	0x00000210


	//   ....[1]....
        /*0034*/ 	.word	0x00000290


	//----- nvinfo : EIATTR_CRS_STACK_SIZE
	.align		4
.L_59:
        /*0038*/ 	.byte	0x04, 0x1e
        /*003a*/ 	.short	(.L_61 - .L_60)
.L_60:
        /*003c*/ 	.word	0x00000000


	//----- nvinfo : EIATTR_CBANK_PARAM_SIZE
	.align		4
.L_61:
        /*0040*/ 	.byte	0x03, 0x19
        /*0042*/ 	.short	0x0008


	//----- nvinfo : EIATTR_PARAM_CBANK
	.align		4
        /*0044*/ 	.byte	0x04, 0x0a
        /*0046*/ 	.short	(.L_63 - .L_62)
	.align		4
.L_62:
        /*0048*/ 	.word	index@(.nv.constant0._Z13reduction_maxPi)
        /*004c*/ 	.short	0x0380
        /*004e*/ 	.short	0x0008


	//----- nvinfo : EIATTR_SW_WAR
	.align		4
.L_63:
        /*0050*/ 	.byte	0x04, 0x36
        /*0052*/ 	.short	(.L_65 - .L_64)
.L_64:
        /*0054*/ 	.word	0x00000008
.L_65:


//--------------------- .nv.info._Z7zeroingPiS_i  --------------------------
	.section	.nv.info._Z7zeroingPiS_i,"",@"SHT_CUDA_INFO"
	.sectionflags	@""
	.align	4


	//----- nvinfo : EIATTR_CUDA_API_VERSION
	.align		4
        /*0000*/ 	.byte	0x04, 0x37
        /*0002*/ 	.short	(.L_67 - .L_66)
.L_66:
        /*0004*/ 	.word	0x00000082


	//----- nvinfo : EIATTR_KPARAM_INFO
	.align		4
.L_67:
        /*0008*/ 	.byte	0x04, 0x17
        /*000a*/ 	.short	(.L_69 - .L_68)
.L_68:
        /*000c*/ 	.word	0x00000000
        /*0010*/ 	.short	0x0002
        /*0012*/ 	.short	0x0010
        /*0014*/ 	.byte	0x00, 0xf0, 0x11, 0x00


	//----- nvinfo : EIATTR_KPARAM_INFO
	.align		4
.L_69:
        /*0018*/ 	.byte	0x04, 0x17
        /*001a*/ 	.short	(.L_71 - .L_70)
.L_70:
        /*001c*/ 	.word	0x00000000
        /*0020*/ 	.short	0x0001
        /*0022*/ 	.short	0x0008
        /*0024*/ 	.byte	0x00, 0xf5, 0x21, 0x00


	//----- nvinfo : EIATTR_KPARAM_INFO
	.align		4
.L_71:
        /*0028*/ 	.byte	0x04, 0x17
        /*002a*/ 	.short	(.L_73 - .L_72)
.L_72:
        /*002c*/ 	.word	0x00000000
        /*0030*/ 	.short	0x0000
        /*0032*/ 	.short	0x0000
        /*0034*/ 	.byte	0x00, 0xf5, 0x21, 0x00


	//----- nvinfo : EIATTR_SPARSE_MMA_MASK
	.align		4
.L_73:
        /*0038*/ 	.byte	0x03, 0x50
        /*003a*/ 	.short	0x0000


	//----- nvinfo : EIATTR_MAXREG_COUNT
	.align		4
        /*003c*/ 	.byte	0x03, 0x1b
        /*003e*/ 	.short	0x00ff


	//----- nvinfo : EIATTR_MERCURY_ISA_VERSION
	.align		4
        /*0040*/ 	.byte	0x03, 0x5f
        /*0042*/ 	.short	0x0101


	//----- nvinfo : EIATTR_VRC_CTA_INIT_COUNT
	.align		4
        /*0044*/ 	.byte	0x02, 0x4a
	.zero		1
	.zero		1


	//----- nvinfo : EIATTR_EXIT_INSTR_OFFSETS
	.align		4
        /*0048*/ 	.byte	0x04, 0x1c
        /*004a*/ 	.short	(.L_75 - .L_74)


	//   ....[0]....
.L_74:
        /*004c*/ 	.word	0x000000b0


	//   ....[1]....
        /*0050*/ 	.word	0x00000100


	//----- nvinfo : EIATTR_CBANK_PARAM_SIZE
	.align		4
.L_75:
        /*0054*/ 	.byte	0x03, 0x19
        /*0056*/ 	.short	0x0014


	//----- nvinfo : EIATTR_PARAM_CBANK
	.align		4
        /*0058*/ 	.byte	0x04, 0x0a
        /*005a*/ 	.short	(.L_77 - .L_76)
	.align		4
.L_76:
        /*005c*/ 	.word	index@(.nv.constant0._Z7zeroingPiS_i)
        /*0060*/ 	.short	0x0380
        /*0062*/ 	.short	0x0014


	//----- nvinfo : EIATTR_SW_WAR
	.align		4
.L_77:
        /*0064*/ 	.byte	0x04, 0x36
        /*0066*/ 	.short	(.L_79 - .L_78)
.L_78:
        /*0068*/ 	.word	0x00000008
.L_79:


//--------------------- .nv.info._Z18additional_summingPiS_ --------------------------
	.section	.nv.info._Z18additional_summingPiS_,"",@"SHT_CUDA_INFO"
	.sectionflags	@""
	.align	4


	//----- nvinfo : EIATTR_CUDA_API_VERSION
	.align		4
        /*0000*/ 	.byte	0x04, 0x37
        /*0002*/ 	.short	(.L_81 - .L_80)
.L_80:
        /*0004*/ 	.word	0x00000082


	//----- nvinfo : EIATTR_KPARAM_INFO
	.align		4
.L_81:
        /*0008*/ 	.byte	0x04, 0x17
        /*000a*/ 	.short	(.L_83 - .L_82)
.L_82:
        /*000c*/ 	.word	0x00000000
        /*0010*/ 	.short	0x0001
        /*0012*/ 	.short	0x0008
        /*0014*/ 	.byte	0x00, 0xf5, 0x21, 0x00


	//----- nvinfo : EIATTR_KPARAM_INFO
	.align		4
.L_83:
        /*0018*/ 	.byte	0x04, 0x17
        /*001a*/ 	.short	(.L_85 - .L_84)
.L_84:
        /*001c*/ 	.word	0x00000000
        /*0020*/ 	.short	0x0000
        /*0022*/ 	.short	0x0000
        /*0024*/ 	.byte	0x00, 0xf5, 0x21, 0x00


	//----- nvinfo : EIATTR_SPARSE_MMA_MASK
	.align		4
.L_85:
        /*0028*/ 	.byte	0x03, 0x50
        /*002a*/ 	.short	0x0000


	//----- nvinfo : EIATTR_MAXREG_COUNT
	.align		4
        /*002c*/ 	.byte	0x03, 0x1b
        /*002e*/ 	.short	0x00ff


	//----- nvinfo : EIATTR_MERCURY_ISA_VERSION
	.align		4
        /*0030*/ 	.byte	0x03, 0x5f
        /*0032*/ 	.short	0x0101


	//----- nvinfo : EIATTR_VRC_CTA_INIT_COUNT
	.align		4
        /*0034*/ 	.byte	0x02, 0x4a
	.zero		1
	.zero		1


	//----- nvinfo : EIATTR_EXIT_INSTR_OFFSETS
	.align		4
        /*0038*/ 	.byte	0x04, 0x1c
        /*003a*/ 	.short	(.L_87 - .L_86)


	//   ....[0]....
.L_86:
        /*003c*/ 	.word	0x000000f0


	//----- nvinfo : EIATTR_CBANK_PARAM_SIZE
	.align		4
.L_87:
        /*0040*/ 	.byte	0x03, 0x19
        /*0042*/ 	.short	0x0010


	//----- nvinfo : EIATTR_PARAM_CBANK
	.align		4
        /*0044*/ 	.byte	0x04, 0x0a
        /*0046*/ 	.short	(.L_89 - .L_88)
	.align		4
.L_88:
        /*0048*/ 	.word	index@(.nv.constant0._Z18additional_summingPiS_)
        /*004c*/ 	.short	0x0380
        /*004e*/ 	.short	0x0010


	//----- nvinfo : EIATTR_SW_WAR
	.align		4
.L_89:
        /*0050*/ 	.byte	0x04, 0x36
        /*0052*/ 	.short	(.L_91 - .L_90)
.L_90:
        /*0054*/ 	.word	0x00000008
.L_91:


//--------------------- .nv.info._Z7summingPiS_   --------------------------
	.section	.nv.info._Z7summingPiS_,"",@"SHT_CUDA_INFO"
	.sectionflags	@""
	.align	4


	//----- nvinfo : EIATTR_CUDA_API_VERSION
	.align		4
        /*0000*/ 	.byte	0x04, 0x37
        /*0002*/ 	.short	(.L_93 - .L_92)
.L_92:
        /*0004*/ 	.word	0x00000082


	//----- nvinfo : EIATTR_KPARAM_INFO
	.align		4
.L_93:
        /*0008*/ 	.byte	0x04, 0x17
        /*000a*/ 	.short	(.L_95 - .L_94)
.L_94:
        /*000c*/ 	.word	0x00000000
        /*0010*/ 	.short	0x0001
        /*0012*/ 	.short	0x0008
        /*0014*/ 	.byte	0x00, 0xf5, 0x21, 0x00


	//----- nvinfo : EIATTR_KPARAM_INFO
	.align		4
.L_95:
        /*0018*/ 	.byte	0x04, 0x17
        /*001a*/ 	.short	(.L_97 - .L_96)
.L_96:
        /*001c*/ 	.word	0x00000000
        /*0020*/ 	.short	0x0000
        /*0022*/ 	.short	0x0000
        /*0024*/ 	.byte	0x00, 0xf5, 0x21, 0x00


	//----- nvinfo : EIATTR_SPARSE_MMA_MASK
	.align		4
.L_97:
        /*0028*/ 	.byte	0x03, 0x50
        /*002a*/ 	.short	0x0000


	//----- nvinfo : EIATTR_MAXREG_COUNT
	.align		4
        /*002c*/ 	.byte	0x03, 0x1b
        /*002e*/ 	.short	0x00ff


	//----- nvinfo : EIATTR_NUM_BARRIERS
	.align		4
        /*0030*/ 	.byte	0x02, 0x4c
        /*0032*/ 	.byte	0x01
	.zero		1


	//----- nvinfo : EIATTR_MERCURY_ISA_VERSION
	.align		4
        /*0034*/ 	.byte	0x03, 0x5f
        /*0036*/ 	.short	0x0101


	//----- nvinfo : EIATTR_VRC_CTA_INIT_COUNT
	.align		4
        /*0038*/ 	.byte	0x02, 0x4a
	.zero		1
	.zero		1


	//----- nvinfo : EIATTR_EXIT_INSTR_OFFSETS
	.align		4
        /*003c*/ 	.byte	0x04, 0x1c
        /*003e*/ 	.short	(.L_99 - .L_98)


	//   ....[0]....
.L_98:
        /*0040*/ 	.word	0x00000200


	//----- nvinfo : EIATTR_CBANK_PARAM_SIZE
	.align		4
.L_99:
        /*0044*/ 	.byte	0x03, 0x19
        /*0046*/ 	.short	0x0010


	//----- nvinfo : EIATTR_PARAM_CBANK
	.align		4
        /*0048*/ 	.byte	0x04, 0x0a
        /*004a*/ 	.short	(.L_101 - .L_100)
	.align		4
.L_100:
        /*004c*/ 	.word	index@(.nv.constant0._Z7summingPiS_)
        /*0050*/ 	.short	0x0380
        /*0052*/ 	.short	0x0010


	//----- nvinfo : EIATTR_SW_WAR
	.align		4
.L_101:
        /*0054*/ 	.byte	0x04, 0x36
        /*0056*/ 	.short	(.L_103 - .L_102)
.L_102:
        /*0058*/ 	.word	0x00000008
.L_103:


//--------------------- .nv.info._Z18bin_multiplicationPiS_S_S_ --------------------------
	.section	.nv.info._Z18bin_multiplicationPiS_S_S_,"",@"SHT_CUDA_INFO"
	.sectionflags	@""
	.align	4


	//----- nvinfo : EIATTR_CUDA_API_VERSION
	.align		4
        /*0000*/ 	.byte	0x04, 0x37
        /*0002*/ 	.short	(.L_105 - .L_104)
.L_104:
        /*0004*/ 	.word	0x00000082


	//----- nvinfo : EIATTR_KPARAM_INFO
	.align		4
.L_105:
        /*0008*/ 	.byte	0x04, 0x17
        /*000a*/ 	.short	(.L_107 - .L_106)
.L_106:
        /*000c*/ 	.word	0x00000000
        /*0010*/ 	.short	0x0003
        /*0012*/ 	.short	0x0018
        /*0014*/ 	.byte	0x00, 0xf5, 0x21, 0x00


	//----- nvinfo : EIATTR_KPARAM_INFO
	.align		4
.L_107:
        /*0018*/ 	.byte	0x04, 0x17
        /*001a*/ 	.short	(.L_109 - .L_108)
.L_108:
        /*001c*/ 	.word	0x00000000
        /*0020*/ 	.short	0x0002
        /*0022*/ 	.short	0x0010
        /*0024*/ 	.byte	0x00, 0xf5, 0x21, 0x00


	//----- nvinfo : EIATTR_KPARAM_INFO
	.align		4
.L_109:
        /*0028*/ 	.byte	0x04, 0x17
        /*002a*/ 	.short	(.L_111 - .L_110)
.L_110:
        /*002c*/ 	.word	0x00000000
        /*0030*/ 	.short	0x0001
        /*0032*/ 	.short	0x0008
        /*0034*/ 	.byte	0x00, 0xf5, 0x21, 0x00


	//----- nvinfo : EIATTR_KPARAM_INFO
	.align		4
.L_111:
        /*0038*/ 	.byte	0x04, 0x17
        /*003a*/ 	.short	(.L_113 - .L_112)
.L_112:
        /*003c*/ 	.word	0x00000000
        /*0040*/ 	.short	0x0000
        /*0042*/ 	.short	0x0000
        /*0044*/ 	.byte	0x00, 0xf5, 0x21, 0x00


	//----- nvinfo : EIATTR_SPARSE_MMA_MASK
	.align		4
.L_113:
        /*0048*/ 	.byte	0x03, 0x50
        /*004a*/ 	.short	0x0000


	//----- nvinfo : EIATTR_MAXREG_COUNT
	.align		4
        /*004c*/ 	.byte	0x03, 0x1b
        /*004e*/ 	.short	0x00ff


	//----- nvinfo : EIATTR_MERCURY_ISA_VERSION
	.align		4
        /*0050*/ 	.byte	0x03, 0x5f
        /*0052*/ 	.short	0x0101


	//----- nvinfo : EIATTR_VRC_CTA_INIT_COUNT
	.align		4
        /*0054*/ 	.byte	0x02, 0x4a
	.zero		1
	.zero		1


	//----- nvinfo : EIATTR_EXIT_INSTR_OFFSETS
	.align		4
        /*0058*/ 	.byte	0x04, 0x1c
        /*005a*/ 	.short	(.L_115 - .L_114)


	//   ....[0]....
.L_114:
        /*005c*/ 	.word	0x00000160


	//----- nvinfo : EIATTR_CBANK_PARAM_SIZE
	.align		4
.L_115:
        /*0060*/ 	.byte	0x03, 0x19
        /*0062*/ 	.short	0x0020


	//----- nvinfo : EIATTR_PARAM_CBANK
	.align		4
        /*0064*/ 	.byte	0x04, 0x0a
        /*0066*/ 	.short	(.L_117 - .L_116)
	.align		4
.L_116:
        /*0068*/ 	.word	index@(.nv.constant0._Z18bin_multiplicationPiS_S_S_)
        /*006c*/ 	.short	0x0380
        /*006e*/ 	.short	0x0020


	//----- nvinfo : EIATTR_SW_WAR
	.align		4
.L_117:
        /*0070*/ 	.byte	0x04, 0x36
        /*0072*/ 	.short	(.L_119 - .L_118)
.L_118:
        /*0074*/ 	.word	0x00000008
.L_119:


//--------------------- .nv.info._Z8T_binaryPiS_  --------------------------
	.section	.nv.info._Z8T_binaryPiS_,"",@"SHT_CUDA_INFO"
	.sectionflags	@""
	.align	4


	//----- nvinfo : EIATTR_CUDA_API_VERSION
	.align		4
        /*0000*/ 	.byte	0x04, 0x37
        /*0002*/ 	.short	(.L_121 - .L_120)
.L_120:
        /*0004*/ 	.word	0x00000082


	//----- nvinfo : EIATTR_KPARAM_INFO
	.align		4
.L_121:
        /*0008*/ 	.byte	0x04, 0x17
        /*000a*/ 	.short	(.L_123 - .L_122)
.L_122:
        /*000c*/ 	.word	0x00000000
        /*0010*/ 	.short	0x0001
        /*0012*/ 	.short	0x0008
        /*0014*/ 	.byte	0x00, 0xf5, 0x21, 0x00


	//----- nvinfo : EIATTR_KPARAM_INFO
	.align		4
.L_123:
        /*0018*/ 	.byte	0x04, 0x17
        /*001a*/ 	.short	(.L_125 - .L_124)
.L_124:
        /*001c*/ 	.word	0x00000000
        /*0020*/ 	.short	0x0000
        /*0022*/ 	.short	0x0000
        /*0024*/ 	.byte	0x00, 0xf5, 0x21, 0x00


	//----- nvinfo : EIATTR_SPARSE_MMA_MASK
	.align		4
.L_125:
        /*0028*/ 	.byte	0x03, 0x50
        /*002a*/ 	.short	0x0000


	//----- nvinfo : EIATTR_MAXREG_COUNT
	.align		4
        /*002c*/ 	.byte	0x03, 0x1b
        /*002e*/ 	.short	0x00ff


	//----- nvinfo : EIATTR_MERCURY_ISA_VERSION
	.align		4
        /*0030*/ 	.byte	0x03, 0x5f
        /*0032*/ 	.short	0x0101


	//----- nvinfo : EIATTR_VRC_CTA_INIT_COUNT
	.align		4
        /*0034*/ 	.byte	0x02, 0x4a
	.zero		1
	.zero		1


	//----- nvinfo : EIATTR_EXIT_INSTR_OFFSETS
	.align		4
        /*0038*/ 	.byte	0x04, 0x1c
        /*003a*/ 	.short	(.L_127 - .L_126)


	//   ....[0]....
.L_126:
        /*003c*/ 	.word	0x000001f0


	//----- nvinfo : EIATTR_CBANK_PARAM_SIZE
	.align		4
.L_127:
        /*0040*/ 	.byte	0x03, 0x19
        /*0042*/ 	.short	0x0010


	//----- nvinfo : EIATTR_PARAM_CBANK
	.align		4
        /*0044*/ 	.byte	0x04, 0x0a
        /*0046*/ 	.short	(.L_129 - .L_128)
	.align		4
.L_128:
        /*0048*/ 	.word	index@(.nv.constant0._Z8T_binaryPiS_)
        /*004c*/ 	.short	0x0380
        /*004e*/ 	.short	0x0010


	//----- nvinfo : EIATTR_SW_WAR
	.align		4
.L_129:
        /*0050*/ 	.byte	0x04, 0x36
        /*0052*/ 	.short	(.L_131 - .L_130)
.L_130:
        /*0054*/ 	.word	0x00000008
.L_131:


//--------------------- .nv.callgraph             --------------------------
	.section	.nv.callgraph,"",@"SHT_CUDA_CALLGRAPH"
	.align	4
	.sectionentsize	8
	.align		4
        /*0000*/ 	.word	0x00000000
	.align		4
        /*0004*/ 	.word	0xffffffff
	.align		4
        /*0008*/ 	.word	0x00000000
	.align		4
        /*000c*/ 	.word	0xfffffffe
	.align		4
        /*0010*/ 	.word	0x00000000
	.align		4
        /*0014*/ 	.word	0xfffffffd
	.align		4
        /*0018*/ 	.word	0x00000000
	.align		4
        /*001c*/ 	.word	0xfffffffc


//--------------------- .text._Z7kermax2Pii       --------------------------
	.section	.text._Z7kermax2Pii,"ax",@progbits
	.align	128
        .global         _Z7kermax2Pii
        .type           _Z7kermax2Pii,@function
        .size           _Z7kermax2Pii,(.L_x_11 - _Z7kermax2Pii)
        .other          _Z7kermax2Pii,@"STO_CUDA_ENTRY STV_DEFAULT"
_Z7kermax2Pii:
.text._Z7kermax2Pii:
[----:B------:R-:W-:Y:S01]  /*0000*/  LDC R1, c[0x0][0x37c] ;  /* 0x0000df00ff017b82 */ /* 0x000fe20000000800 */
[----:B------:R-:W0:Y:S01]  /*0010*/  S2R R7, SR_TID.X ;  /* 0x0000000000077919 */ /* 0x000e220000002100 */
[----:B------:R-:W1:Y:S02]  /*0020*/  LDCU UR4, c[0x0][0x388] ;  /* 0x00007100ff0477ac */ /* 0x000e640008000800 */
[----:B-1----:R-:W-:-:S04]  /*0030*/  ULEA.HI UR4, UR4, UR4, URZ, 0x1 ;  /* 0x0000000404047291 */ /* 0x002fc8000f8f08ff */
[----:B------:R-:W-:-:S06]  /*0040*/  USHF.R.S32.HI UR4, URZ, 0x1, UR4 ;  /* 0x00000001ff047899 */ /* 0x000fcc0008011404 */
[----:B0-----:R-:W-:-:S13]  /*0050*/  ISETP.GE.U32.AND P0, PT, R7, UR4, PT ;  /* 0x0000000407007c0c */ /* 0x001fda000bf06070 */
[----:B------:R-:W-:Y:S05]  /*0060*/  @P0 EXIT ;  /* 0x000000000000094d */ /* 0x000fea0003800000 */
[----:B------:R-:W0:Y:S01]  /*0070*/  LDC.64 R2, c[0x0][0x380] ;  /* 0x0000e000ff027b82 */ /* 0x000e220000000a00 */
[----:B------:R-:W1:Y:S01]  /*0080*/  LDCU.64 UR6, c[0x0][0x358] ;  /* 0x00006b00ff0677ac */ /* 0x000e620008000a00 */
[----:B------:R-:W-:-:S05]  /*0090*/  IADD3 R5, PT, PT, R7, UR4, RZ ;  /* 0x0000000407057c10 */ /* 0x000fca000fffe0ff */
[----:B0-----:R-:W-:-:S04]  /*00a0*/  IMAD.WIDE.U32 R4, R5, 0x4, R2 ;  /* 0x0000000405047825 */ /* 0x001fc800078e0002 */
[----:B------:R-:W-:Y:S02]  /*00b0*/  IMAD.WIDE.U32 R2, R7, 0x4, R2 ;  /* 0x0000000407027825 */ /* 0x000fe400078e0002 */
[----:B-1----:R-:W2:Y:S04]  /*00c0*/  LDG.E R5, desc[UR6][R4.64] ;  /* 0x0000000604057981 */ /* 0x002ea8000c1e1900 */
[----:B------:R-:W2:Y:S02]  /*00d0*/  LDG.E R0, desc[UR6][R2.64] ;  /* 0x0000000602007981 */ /* 0x000ea4000c1e1900 */
[----:B--2---:R-:W-:-:S13]  /*00e0*/  ISETP.GE.AND P0, PT, R0, R5, PT ;  /* 0x000000050000720c */ /* 0x004fda0003f06270 */
[----:B------:R-:W-:Y:S05]  /*00f0*/  @P0 EXIT ;  /* 0x000000000000094d */ /* 0x000fea0003800000 */
[----:B------:R-:W-:Y:S01]  /*0100*/  STG.E desc[UR6][R2.64], R5 ;  /* 0x0000000502007986 */ /* 0x000fe2000c101906 */
[----:B------:R-:W-:Y:S05]  /*0110*/  EXIT ;  /* 0x000000000000794d */ /* 0x000fea0003800000 */
.L_x_0:
[----:B------:R-:W-:-:S00]  /*0120*/  BRA `(.L_x_0) ;  /* 0xfffffffc00fc7947 */ /* 0x000fc0000383ffff */
[----:B------:R-:W-:-:S00]  /*0130*/  NOP ;  /* 0x0000000000007918 */ /* 0x000fc00000000000 */
        /* <DEDUP_REMOVED lines=12> */
.L_x_11:


//--------------------- .text._Z13reduction_maxPi --------------------------
	.section	.text._Z13reduction_maxPi,"ax",@progbits
	.align	128
        .global         _Z13reduction_maxPi
        .type           _Z13reduction_maxPi,@function
        .size           _Z13reduction_maxPi,(.L_x_12 - _Z13reduction_maxPi)
        .other          _Z13reduction_maxPi,@"STO_CUDA_ENTRY STV_DEFAULT"
_Z13reduction_maxPi:
.text._Z13reduction_maxPi:
[----:B------:R-:W-:Y:S01]  /*0000*/  LDC R1, c[0x0][0x37c] ;  /* 0x0000df00ff017b82 */ /* 0x000fe20000000800 */
[----:B------:R-:W0:Y:S07]  /*0010*/  S2R R7, SR_TID.X ;  /* 0x0000000000077919 */ /* 0x000e2e0000002100 */
[----:B------:R-:W1:Y:S01]  /*0020*/  LDC.64 R2, c[0x0][0x380] ;  /* 0x0000e000ff027b82 */ /* 0x000e620000000a00 */
[----:B------:R-:W0:Y:S01]  /*0030*/  LDCU UR8, c[0x0][0x360] ;  /* 0x00006c00ff0877ac */ /* 0x000e220008000800 */
[----:B------:R-:W0:Y:S01]  /*0040*/  S2R R4, SR_CTAID.X ;  /* 0x0000000000047919 */ /* 0x000e220000002500 */
[----:B------:R-:W2:Y:S01]  /*0050*/  LDCU.64 UR6, c[0x0][0x358] ;  /* 0x00006b00ff0677ac */ /* 0x000ea20008000a00 */
[----:B0-----:R-:W-:-:S04]  /*0060*/  IMAD R5, R4, UR8, R7 ;  /* 0x0000000804057c24 */ /* 0x001fc8000f8e0207 */
[----:B-1----:R-:W-:-:S06]  /*0070*/  IMAD.WIDE.U32 R2, R5, 0x4, R2 ;  /* 0x0000000405027825 */ /* 0x002fcc00078e0002 */
[----:B--2---:R-:W2:Y:S01]  /*0080*/  LDG.E R2, desc[UR6][R2.64] ;  /* 0x0000000602027981 */ /* 0x004ea2000c1e1900 */
[----:B------:R-:W0:Y:S01]  /*0090*/  S2UR UR5, SR_CgaCtaId ;  /* 0x00000000000579c3 */ /* 0x000e220000008800 */
[----:B------:R-:W-:Y:S01]  /*00a0*/  UMOV UR4, 0x400 ;  /* 0x0000040000047882 */ /* 0x000fe20000000000 */
[----:B------:R-:W-:Y:S02]  /*00b0*/  UISETP.GE.U32.AND UP0, UPT, UR8, 0x2, UPT ;  /* 0x000000020800788c */ /* 0x000fe4000bf06070 */
[----:B0-----:R-:W-:-:S06]  /*00c0*/  ULEA UR4, UR5, UR4, 0x18 ;  /* 0x0000000405047291 */ /* 0x001fcc000f8ec0ff */
[----:B------:R-:W-:-:S05]  /*00d0*/  LEA R5, R7, UR4, 0x2 ;  /* 0x0000000407057c11 */ /* 0x000fca000f8e10ff */
[----:B--2---:R0:W-:Y:S01]  /*00e0*/  STS [R5], R2 ;  /* 0x0000000205007388 */ /* 0x0041e20000000800 */
[----:B------:R-:W-:Y:S06]  /*00f0*/  BAR.SYNC.DEFER_BLOCKING 0x0 ;  /* 0x0000000000007b1d */ /* 0x000fec0000010000 */
[----:B------:R-:W-:Y:S05]  /*0100*/  BRA.U !UP0, `(.L_x_1) ;  /* 0x00000001083c7547 */ /* 0x000fea000b800000 */
[----:B------:R-:W-:-:S07]  /*0110*/  IMAD.U32 R0, RZ, RZ, UR8 ;  /* 0x00000008ff007e24 */ /* 0x000fce000f8e00ff */
.L_x_4:
[--C-:B------:R-:W-:Y:S01]  /*0120*/  IMAD.MOV.U32 R6, RZ, RZ, R0.reuse ;  /* 0x000000ffff067224 */ /* 0x100fe200078e0000 */
[----:B------:R-:W-:Y:S01]  /*0130*/  SHF.R.U32.HI R0, RZ, 0x1, R0 ;  /* 0x00000001ff007819 */ /* 0x000fe20000011600 */
[----:B------:R-:W-:Y:S03]  /*0140*/  BSSY.RECONVERGENT B0, `(.L_x_2) ;  /* 0x0000008000007945 */ /* 0x000fe60003800200 */
[----:B------:R-:W-:-:S13]  /*0150*/  ISETP.GE.U32.AND P0, PT, R7, R0, PT ;  /* 0x000000000700720c */ /* 0x000fda0003f06070 */
[----:B-1----:R-:W-:Y:S05]  /*0160*/  @P0 BRA `(.L_x_3) ;  /* 0x0000000000140947 */ /* 0x002fea0003800000 */
[----:B------:R-:W-:Y:S01]  /*0170*/  IMAD R3, R0, 0x4, R5 ;  /* 0x0000000400037824 */ /* 0x000fe200078e0205 */
[----:B0-----:R-:W-:Y:S05]  /*0180*/  LDS R2, [R5] ;  /* 0x0000000005027984 */ /* 0x001fea0000000800 */
[----:B------:R-:W0:Y:S02]  /*0190*/  LDS R3, [R3] ;  /* 0x0000000003037984 */ /* 0x000e240000000800 */
[----:B0-----:R-:W-:-:S13]  /*01a0*/  ISETP.GE.AND P0, PT, R2, R3, PT ;  /* 0x000000030200720c */ /* 0x001fda0003f06270 */
[----:B------:R1:W-:Y:S02]  /*01b0*/  @!P0 STS [R5], R3 ;  /* 0x0000000305008388 */ /* 0x0003e40000000800 */
.L_x_3:
[----:B------:R-:W-:Y:S05]  /*01c0*/  BSYNC.RECONVERGENT B0 ;  /* 0x0000000000007941 */ /* 0x000fea0003800200 */
.L_x_2:
[----:B------:R-:W-:Y:S01]  /*01d0*/  BAR.SYNC.DEFER_BLOCKING 0x0 ;  /* 0x0000000000007b1d */ /* 0x000fe20000010000 */
[----:B------:R-:W-:-:S13]  /*01e0*/  ISETP.GT.U32.AND P0, PT, R6, 0x3, PT ;  /* 0x000000030600780c */ /* 0x000fda0003f04070 */
[----:B------:R-:W-:Y:S05]  /*01f0*/  @P0 BRA `(.L_x_4) ;  /* 0xfffffffc00c80947 */ /* 0x000fea000383ffff */
.L_x_1:
[----:B------:R-:W-:-:S13]  /*0200*/  ISETP.NE.AND P0, PT, R7, RZ, PT ;  /* 0x000000ff0700720c */ /* 0x000fda0003f05270 */
[----:B------:R-:W-:Y:S05]  /*0210*/  @P0 EXIT ;  /* 0x000000000000094d */ /* 0x000fea0003800000 */
[----:B------:R-:W2:Y:S01]  /*0220*/  S2UR UR5, SR_CgaCtaId ;  /* 0x00000000000579c3 */ /* 0x000ea20000008800 */
[----:B------:R-:W-:-:S07]  /*0230*/  UMOV UR4, 0x400 ;  /* 0x0000040000047882 */ /* 0x000fce0000000000 */
[----:B01----:R-:W0:Y:S01]  /*0240*/  LDC.64 R2, c[0x0][0x380] ;  /* 0x0000e000ff027b82 */ /* 0x003e220000000a00 */
[----:B--2---:R-:W-:Y:S01]  /*0250*/  ULEA UR4, UR5, UR4, 0x18 ;  /* 0x0000000405047291 */ /* 0x004fe2000f8ec0ff */
[----:B0-----:R-:W-:-:S08]  /*0260*/  IMAD.WIDE.U32 R2, R4, 0x4, R2 ;  /* 0x0000000404027825 */ /* 0x001fd000078e0002 */
[----:B------:R-:W0:Y:S04]  /*0270*/  LDS R5, [UR4] ;  /* 0x00000004ff057984 */ /* 0x000e280008000800 */
[----:B0-----:R-:W-:Y:S01]  /*0280*/  STG.E desc[UR6][R2.64], R5 ;  /* 0x0000000502007986 */ /* 0x001fe2000c101906 */
[----:B------:R-:W-:Y:S05]  /*0290*/  EXIT ;  /* 0x000000000000794d */ /* 0x000fea0003800000 */
.L_x_5:
        /* <DEDUP_REMOVED lines=14> */
.L_x_12:


//--------------------- .text._Z7zeroingPiS_i     --------------------------
	.section	.text._Z7zeroingPiS_i,"ax",@progbits
	.align	128
        .global         _Z7zeroingPiS_i
        .type           _Z7zeroingPiS_i,@function
        .size           _Z7zeroingPiS_i,(.L_x_13 - _Z7zeroingPiS_i)
        .other          _Z7zeroingPiS_i,@"STO_CUDA_ENTRY STV_DEFAULT"
_Z7zeroingPiS_i:
.text._Z7zeroingPiS_i:
[----:B------:R-:W-:Y:S01]  /*0000*/  LDC R1, c[0x0][0x37c] ;  /* 0x0000df00ff017b82 */ /* 0x000fe20000000800 */
[----:B------:R-:W0:Y:S07]  /*0010*/  S2R R0, SR_TID.X ;  /* 0x0000000000007919 */ /* 0x000e2e0000002100 */
[----:B------:R-:W0:Y:S01]  /*0020*/  S2UR UR6, SR_CTAID.X ;  /* 0x00000000000679c3 */ /* 0x000e220000002500 */
[----:B------:R-:W1:Y:S07]  /*0030*/  LDCU.64 UR4, c[0x0][0x358] ;  /* 0x00006b00ff0477ac */ /* 0x000e6e0008000a00 */
[----:B------:R-:W0:Y:S08]  /*0040*/  LDC R7, c[0x0][0x360] ;  /* 0x0000d800ff077b82 */ /* 0x000e300000000800 */
[----:B------:R-:W2:Y:S01]  /*0050*/  LDC.64 R2, c[0x0][0x380] ;  /* 0x0000e000ff027b82 */ /* 0x000ea20000000a00 */
[----:B0-----:R-:W-:Y:S01]  /*0060*/  IMAD R7, R7, UR6, R0 ;  /* 0x0000000607077c24 */ /* 0x001fe2000f8e0200 */
[----:B------:R-:W0:Y:S03]  /*0070*/  LDCU UR6, c[0x0][0x390] ;  /* 0x00007200ff0677ac */ /* 0x000e260008000800 */
[----:B--2---:R-:W-:-:S05]  /*0080*/  IMAD.WIDE R2, R7, 0x4, R2 ;  /* 0x0000000407027825 */ /* 0x004fca00078e0202 */
[----:B-1----:R-:W0:Y:S02]  /*0090*/  LDG.E R0, desc[UR4][R2.64] ;  /* 0x0000000402007981 */ /* 0x002e24000c1e1900 */
[----:B0-----:R-:W-:-:S13]  /*00a0*/  ISETP.GT.AND P0, PT, R0, UR6, PT ;  /* 0x0000000600007c0c */ /* 0x001fda000bf04270 */
[----:B------:R-:W-:Y:S05]  /*00b0*/  @!P0 EXIT ;  /* 0x000000000000894d */ /* 0x000fea0003800000 */
[----:B------:R-:W0:Y:S02]  /*00c0*/  LDC.64 R4, c[0x0][0x388] ;  /* 0x0000e200ff047b82 */ /* 0x000e240000000a00 */
[----:B0-----:R-:W-:-:S05]  /*00d0*/  IMAD.WIDE R4, R7, 0x4, R4 ;  /* 0x0000000407047825 */ /* 0x001fca00078e0204 */
[----:B------:R-:W-:Y:S04]  /*00e0*/  STG.E desc[UR4][R4.64], RZ ;  /* 0x000000ff04007986 */ /* 0x000fe8000c101904 */
[----:B------:R-:W-:Y:S01]  /*00f0*/  STG.E desc[UR4][R2.64], RZ ;  /* 0x000000ff02007986 */ /* 0x000fe2000c101904 */
[----:B------:R-:W-:Y:S05]  /*0100*/  EXIT ;  /* 0x000000000000794d */ /* 0x000fea0003800000 */
.L_x_6:
        /* <DEDUP_REMOVED lines=15> */
.L_x_13:


//--------------------- .text._Z18additional_summingPiS_ --------------------------
	.section	.text._Z18additional_summingPiS_,"ax",@progbits
	.align	128
        .global         _Z18additional_summingPiS_
        .type           _Z18additional_summingPiS_,@function
        .size           _Z18additional_summingPiS_,(.L_x_14 - _Z18additional_summingPiS_)
        .other          _Z18additional_summingPiS_,@"STO_CUDA_ENTRY STV_DEFAULT"
_Z18additional_summingPiS_:
.text._Z18additional_summingPiS_:
[----:B------:R-:W-:Y:S01]  /*0000*/  LDC R1, c[0x0][0x37c] ;  /* 0x0000df00ff017b82 */ /* 0x000fe20000000800 */
[----:B------:R-:W0:Y:S07]  /*0010*/  S2R R0, SR_TID.X ;  /* 0x0000000000007919 */ /* 0x000e2e0000002100 */
[----:B------:R-:W0:Y:S01]  /*0020*/  S2UR UR6, SR_CTAID.X ;  /* 0x00000000000679c3 */ /* 0x000e220000002500 */
[----:B------:R-:W1:Y:S07]  /*0030*/  LDCU.64 UR4, c[0x0][0x358] ;  /* 0x00006b00ff0477ac */ /* 0x000e6e0008000a00 */
[----:B------:R-:W0:Y:S08]  /*0040*/  LDC R9, c[0x0][0x360] ;  /* 0x0000d800ff097b82 */ /* 0x000e300000000800 */
[----:B------:R-:W2:Y:S08]  /*0050*/  LDC.64 R4, c[0x0][0x388] ;  /* 0x0000e200ff047b82 */ /* 0x000eb00000000a00 */
[----:B------:R-:W3:Y:S01]  /*0060*/  LDC.64 R6, c[0x0][0x380] ;  /* 0x0000e000ff067b82 */ /* 0x000ee20000000a00 */
[----:B0-----:R-:W-:-:S04]  /*0070*/  IMAD R9, R9, UR6, R0 ;  /* 0x0000000609097c24 */ /* 0x001fc8000f8e0200 */
[----:B--2---:R-:W-:-:S06]  /*0080*/  IMAD.WIDE.U32 R2, R9, 0x4, R4 ;  /* 0x0000000409027825 */ /* 0x004fcc00078e0004 */
[----:B-1----:R-:W2:Y:S04]  /*0090*/  LDG.E R2, desc[UR4][R2.64] ;  /* 0x0000000402027981 */ /* 0x002ea8000c1e1900 */
[----:B---3--:R-:W2:Y:S01]  /*00a0*/  LDG.E R7, desc[UR4][R6.64+0x3c] ;  /* 0x00003c0406077981 */ /* 0x008ea2000c1e1900 */
[----:B------:R-:W-:-:S05]  /*00b0*/  IADD3 R9, PT, PT, R9, 0x8000, RZ ;  /* 0x0000800009097810 */ /* 0x000fca0007ffe0ff */
[----:B------:R-:W-:Y:S01]  /*00c0*/  IMAD.WIDE.U32 R4, R9, 0x4, R4 ;  /* 0x0000000409047825 */ /* 0x000fe200078e0004 */
[----:B--2---:R-:W-:-:S05]  /*00d0*/  IADD3 R9, PT, PT, R2, R7, RZ ;  /* 0x0000000702097210 */ /* 0x004fca0007ffe0ff */
[----:B------:R-:W-:Y:S01]  /*00e0*/  STG.E desc[UR4][R4.64], R9 ;  /* 0x0000000904007986 */ /* 0x000fe2000c101904 */
[----:B------:R-:W-:Y:S05]  /*00f0*/  EXIT ;  /* 0x000000000000794d */ /* 0x000fea0003800000 */
.L_x_7:
        /* <DEDUP_REMOVED lines=16> */
.L_x_14:


//--------------------- .text._Z7summingPiS_      --------------------------
	.section	.text._Z7summingPiS_,"ax",@progbits
	.align	128
        .global         _Z7summingPiS_
        .type           _Z7summingPiS_,@function
        .size           _Z7summingPiS_,(.L_x_15 - _Z7summingPiS_)
        .other          _Z7summingPiS_,@"STO_CUDA_ENTRY STV_DEFAULT"
_Z7summingPiS_:
.text._Z7summingPiS_:
        /* <DEDUP_REMOVED lines=10> */
[----:B------:R-:W-:Y:S02]  /*00a0*/  UMOV UR4, 0x400 ;  /* 0x0000040000047882 */ /* 0x000fe40000000000 */
[----:B0-----:R-:W-:-:S06]  /*00b0*/  ULEA UR4, UR5, UR4, 0x18 ;  /* 0x0000000405047291 */ /* 0x001fcc000f8ec0ff */
[----:B------:R-:W-:-:S05]  /*00c0*/  LEA R17, R17, UR4, 0x2 ;  /* 0x0000000411117c11 */ /* 0x000fca000f8e10ff */
[----:B--2---:R0:W-:Y:S04]  /*00d0*/  STS [R17], R2 ;  /* 0x0000000211007388 */ /* 0x0041e80000000800 */
[----:B------:R-:W1:Y:S04]  /*00e0*/  LDS.128 R20, [UR4] ;  /* 0x00000004ff147984 */ /* 0x000e680008000c00 */
[----:B------:R-:W2:Y:S01]  /*00f0*/  LDS.128 R12, [UR4+0x10] ;  /* 0x00001004ff0c7984 */ /* 0x000ea20008000c00 */
[----:B0-----:R-:W0:Y:S03]  /*0100*/  LDC.64 R2, c[0x0][0x388] ;  /* 0x0000e200ff027b82 */ /* 0x001e260000000a00 */
[----:B------:R-:W3:Y:S04]  /*0110*/  LDS.128 R8, [UR4+0x20] ;  /* 0x00002004ff087984 */ /* 0x000ee80008000c00 */
[----:B------:R-:W4:Y:S01]  /*0120*/  LDS.128 R4, [UR4+0x30] ;  /* 0x00003004ff047984 */ /* 0x000f220008000c00 */
[----:B0-----:R-:W-:Y:S01]  /*0130*/  IMAD.WIDE.U32 R2, R0, 0x4, R2 ;  /* 0x0000000400027825 */ /* 0x001fe200078e0002 */
[----:B-1----:R-:W-:-:S04]  /*0140*/  IADD3 R20, PT, PT, R22, R20, R21 ;  /* 0x0000001416147210 */ /* 0x002fc80007ffe015 */
[----:B--2---:R-:W-:-:S04]  /*0150*/  IADD3 R12, PT, PT, R12, R20, R23 ;  /* 0x000000140c0c7210 */ /* 0x004fc80007ffe017 */
[----:B------:R-:W-:-:S04]  /*0160*/  IADD3 R12, PT, PT, R14, R12, R13 ;  /* 0x0000000c0e0c7210 */ /* 0x000fc80007ffe00d */
[----:B---3--:R-:W-:-:S04]  /*0170*/  IADD3 R8, PT, PT, R8, R12, R15 ;  /* 0x0000000c08087210 */ /* 0x008fc80007ffe00f */
[----:B------:R-:W-:-:S04]  /*0180*/  IADD3 R8, PT, PT, R10, R8, R9 ;  /* 0x000000080a087210 */ /* 0x000fc80007ffe009 */
[----:B----4-:R-:W-:-:S04]  /*0190*/  IADD3 R4, PT, PT, R4, R8, R11 ;  /* 0x0000000804047210 */ /* 0x010fc80007ffe00b */
[----:B------:R-:W-:-:S05]  /*01a0*/  IADD3 R4, PT, PT, R6, R4, R5 ;  /* 0x0000000406047210 */ /* 0x000fca0007ffe005 */
[----:B------:R-:W-:-:S05]  /*01b0*/  IMAD.IADD R4, R7, 0x1, R4 ;  /* 0x0000000107047824 */ /* 0x000fca00078e0204 */
[----:B------:R-:W-:Y:S01]  /*01c0*/  STS [UR4], R4 ;  /* 0x00000004ff007988 */ /* 0x000fe20008000804 */
[----:B------:R-:W-:Y:S06]  /*01d0*/  BAR.SYNC.DEFER_BLOCKING 0x0 ;  /* 0x0000000000007b1d */ /* 0x000fec0000010000 */
[----:B------:R-:W0:Y:S04]  /*01e0*/  LDS R5, [UR4] ;  /* 0x00000004ff057984 */ /* 0x000e280008000800 */
[----:B0-----:R-:W-:Y:S01]  /*01f0*/  STG.E desc[UR6][R2.64], R5 ;  /* 0x0000000502007986 */ /* 0x001fe2000c101906 */
[----:B------:R-:W-:Y:S05]  /*0200*/  EXIT ;  /* 0x000000000000794d */ /* 0x000fea0003800000 */
.L_x_8:
        /* <DEDUP_REMOVED lines=15> */
.L_x_15:


//--------------------- .text._Z18bin_multiplicationPiS_S_S_ --------------------------
	.section	.text._Z18bin_multiplicationPiS_S_S_,"ax",@progbits
	.align	128
        .global         _Z18bin_multiplicationPiS_S_S_
        .type           _Z18bin_multiplicationPiS_S_S_,@function
        .size           _Z18bin_multiplicationPiS_S_S_,(.L_x_16 - _Z18bin_multiplicationPiS_S_S_)
        .other          _Z18bin_multiplicationPiS_S_S_,@"STO_CUDA_ENTRY STV_DEFAULT"
_Z18bin_multiplicationPiS_S_S_:
.text._Z18bin_multiplicationPiS_S_S_:
[----:B------:R-:W-:Y:S01]  /*0000*/  LDC R1, c[0x0][0x37c] ;  /* 0x0000df00ff017b82 */ /* 0x000fe20000000800 */
[----:B------:R-:W0:Y:S07]  /*0010*/  S2R R13, SR_TID.X ;  /* 0x00000000000d7919 */ /* 0x000e2e0000002100 */
[----:B------:R-:W0:Y:S01]  /*0020*/  S2UR UR6, SR_CTAID.X ;  /* 0x00000000000679c3 */ /* 0x000e220000002500 */
[----:B------:R-:W1:Y:S07]  /*0030*/  LDCU.64 UR4, c[0x0][0x358] ;  /* 0x00006b00ff0477ac */ /* 0x000e6e0008000a00 */
[----:B------:R-:W0:Y:S08]  /*0040*/  LDC R11, c[0x0][0x360] ;  /* 0x0000d800ff0b7b82 */ /* 0x000e300000000800 */
[----:B------:R-:W2:Y:S08]  /*0050*/  LDC.64 R4, c[0x0][0x398] ;  /* 0x0000e600ff047b82 */ /* 0x000eb00000000a00 */
[----:B------:R-:W3:Y:S01]  /*0060*/  LDC.64 R2, c[0x0][0x380] ;  /* 0x0000e000ff027b82 */ /* 0x000ee20000000a00 */
[----:B0-----:R-:W-:-:S07]  /*0070*/  IMAD R11, R11, UR6, R13 ;  /* 0x000000060b0b7c24 */ /* 0x001fce000f8e020d */
[----:B------:R-:W0:Y:S01]  /*0080*/  LDC.64 R6, c[0x0][0x390] ;  /* 0x0000e400ff067b82 */ /* 0x000e220000000a00 */
[----:B--2---:R-:W-:-:S07]  /*0090*/  IMAD.WIDE.U32 R4, R13, 0x4, R4 ;  /* 0x000000040d047825 */ /* 0x004fce00078e0004 */
[----:B------:R-:W2:Y:S01]  /*00a0*/  LDC.64 R8, c[0x0][0x388] ;  /* 0x0000e200ff087b82 */ /* 0x000ea20000000a00 */
[----:B-1----:R-:W4:Y:S01]  /*00b0*/  LDG.E R5, desc[UR4][R4.64] ;  /* 0x0000000404057981 */ /* 0x002f22000c1e1900 */
[----:B---3--:R-:W-:-:S05]  /*00c0*/  IMAD.WIDE R2, R11, 0x4, R2 ;  /* 0x000000040b027825 */ /* 0x008fca00078e0202 */
[----:B------:R-:W4:Y:S01]  /*00d0*/  LDG.E R0, desc[UR4][R2.64] ;  /* 0x0000000402007981 */ /* 0x000f22000c1e1900 */
[----:B0-----:R-:W-:-:S04]  /*00e0*/  IMAD.WIDE R6, R11, 0x4, R6 ;  /* 0x000000040b067825 */ /* 0x001fc800078e0206 */
[----:B--2---:R-:W-:-:S04]  /*00f0*/  IMAD.WIDE.U32 R8, R13, 0x4, R8 ;  /* 0x000000040d087825 */ /* 0x004fc800078e0008 */
[----:B----4-:R-:W-:-:S05]  /*0100*/  IMAD R11, R0, R5, RZ ;  /* 0x00000005000b7224 */ /* 0x010fca00078e02ff */
[----:B------:R-:W-:Y:S04]  /*0110*/  STG.E desc[UR4][R6.64], R11 ;  /* 0x0000000b06007986 */ /* 0x000fe8000c101904 */
[----:B------:R-:W2:Y:S04]  /*0120*/  LDG.E R9, desc[UR4][R8.64] ;  /* 0x0000000408097981 */ /* 0x000ea8000c1e1900 */
[----:B------:R-:W2:Y:S02]  /*0130*/  LDG.E R0, desc[UR4][R2.64] ;  /* 0x0000000402007981 */ /* 0x000ea4000c1e1900 */
[----:B--2---:R-:W-:-:S05]  /*0140*/  IMAD R13, R0, R9, RZ ;  /* 0x00000009000d7224 */ /* 0x004fca00078e02ff */
[----:B------:R-:W-:Y:S01]  /*0150*/  STG.E desc[UR4][R2.64], R13 ;  /* 0x0000000d02007986 */ /* 0x000fe2000c101904 */
[----:B------:R-:W-:Y:S05]  /*0160*/  EXIT ;  /* 0x000000000000794d */ /* 0x000fea0003800000 */
.L_x_9:
        /* <DEDUP_REMOVED lines=9> */
.L_x_16:


//--------------------- .text._Z8T_binaryPiS_     --------------------------
	.section	.text._Z8T_binaryPiS_,"ax",@progbits
	.align	128
        .global         _Z8T_binaryPiS_
        .type           _Z8T_binaryPiS_,@function
        .size           _Z8T_binaryPiS_,(.L_x_17 - _Z8T_binaryPiS_)
        .other          _Z8T_binaryPiS_,@"STO_CUDA_ENTRY STV_DEFAULT"
_Z8T_binaryPiS_:
.text._Z8T_binaryPiS_:
[----:B------:R-:W-:Y:S01]  /*0000*/  LDC R1, c[0x0][0x37c] ;  /* 0x0000df00ff017b82 */ /* 0x000fe20000000800 */
[----:B------:R-:W0:Y:S07]  /*0010*/  S2R R9, SR_TID.X ;  /* 0x0000000000097919 */ /* 0x000e2e0000002100 */
[----:B------:R-:W0:Y:S01]  /*0020*/  LDC.64 R2, c[0x0][0x388] ;  /* 0x0000e200ff027b82 */ /* 0x000e220000000a00 */
[----:B------:R-:W1:Y:S01]  /*0030*/  LDCU.64 UR4, c[0x0][0x358] ;  /* 0x00006b00ff0477ac */ /* 0x000e620008000a00 */
[----:B0-----:R-:W-:-:S05]  /*0040*/  IMAD.WIDE.U32 R2, R9, 0x4, R2 ;  /* 0x0000000409027825 */ /* 0x001fca00078e0002 */
[----:B-1----:R0:W2:Y:S01]  /*0050*/  LDG.E R0, desc[UR4][R2.64] ;  /* 0x0000000402007981 */ /* 0x0020a2000c1e1900 */
[----:B------:R-:W1:Y:S08]  /*0060*/  S2UR UR6, SR_CTAID.X ;  /* 0x00000000000679c3 */ /* 0x000e700000002500 */
[----:B0-----:R-:W0:Y:S01]  /*0070*/  LDC.64 R2, c[0x0][0x380] ;  /* 0x0000e000ff027b82 */ /* 0x001e220000000a00 */
[----:B--2---:R-:W2:Y:S01]  /*0080*/  I2F.U32.RP R6, R0 ;  /* 0x0000000000067306 */ /* 0x004ea20000209000 */
[----:B------:R-:W-:-:S02]  /*0090*/  IADD3 R7, PT, PT, RZ, -R0, RZ ;  /* 0x80000000ff077210 */ /* 0x000fc40007ffe0ff */
[----:B------:R-:W-:-:S05]  /*00a0*/  ISETP.NE.U32.AND P2, PT, R0, RZ, PT ;  /* 0x000000ff0000720c */ /* 0x000fca0003f45070 */
[----:B--2---:R-:W2:Y:S02]  /*00b0*/  MUFU.RCP R6, R6 ;  /* 0x0000000600067308 */ /* 0x004ea40000001000 */
[----:B--2---:R-:W-:-:S06]  /*00c0*/  IADD3 R4, PT, PT, R6, 0xffffffe, RZ ;  /* 0x0ffffffe06047810 */ /* 0x004fcc0007ffe0ff */
[----:B------:R2:W3:Y:S02]  /*00d0*/  F2I.FTZ.U32.TRUNC.NTZ R5, R4 ;  /* 0x0000000400057305 */ /* 0x0004e4000021f000 */
[----:B--2---:R-:W-:Y:S02]  /*00e0*/  IMAD.MOV.U32 R4, RZ, RZ, RZ ;  /* 0x000000ffff047224 */ /* 0x004fe400078e00ff */
[----:B---3--:R-:W-:-:S04]  /*00f0*/  IMAD R7, R7, R5, RZ ;  /* 0x0000000507077224 */ /* 0x008fc800078e02ff */
[----:B------:R-:W-:Y:S02]  /*0100*/  IMAD.HI.U32 R5, R5, R7, R4 ;  /* 0x0000000705057227 */ /* 0x000fe400078e0004 */
[----:B------:R-:W2:Y:S04]  /*0110*/  LDC R4, c[0x0][0x360] ;  /* 0x0000d800ff047b82 */ /* 0x000ea80000000800 */
[----:B-1----:R-:W-:-:S05]  /*0120*/  IMAD.HI.U32 R5, R5, UR6, RZ ;  /* 0x0000000605057c27 */ /* 0x002fca000f8e00ff */
[----:B------:R-:W-:-:S05]  /*0130*/  IADD3 R7, PT, PT, -R5, RZ, RZ ;  /* 0x000000ff05077210 */ /* 0x000fca0007ffe1ff */
[----:B------:R-:W-:-:S05]  /*0140*/  IMAD R7, R0, R7, UR6 ;  /* 0x0000000600077e24 */ /* 0x000fca000f8e0207 */
[----:B------:R-:W-:-:S13]  /*0150*/  ISETP.GE.U32.AND P0, PT, R7, R0, PT ;  /* 0x000000000700720c */ /* 0x000fda0003f06070 */
[----:B------:R-:W-:Y:S01]  /*0160*/  @P0 IMAD.IADD R7, R7, 0x1, -R0 ;  /* 0x0000000107070824 */ /* 0x000fe200078e0a00 */
[----:B------:R-:W-:-:S04]  /*0170*/  @P0 IADD3 R5, PT, PT, R5, 0x1, RZ ;  /* 0x0000000105050810 */ /* 0x000fc80007ffe0ff */
[----:B------:R-:W-:Y:S01]  /*0180*/  ISETP.GE.U32.AND P1, PT, R7, R0, PT ;  /* 0x000000000700720c */ /* 0x000fe20003f26070 */
[----:B--2---:R-:W-:-:S04]  /*0190*/  IMAD R7, R4, UR6, R9 ;  /* 0x0000000604077c24 */ /* 0x004fc8000f8e0209 */
[----:B0-----:R-:W-:-:S08]  /*01a0*/  IMAD.WIDE R2, R7, 0x4, R2 ;  /* 0x0000000407027825 */ /* 0x001fd000078e0202 */
[----:B------:R-:W-:Y:S02]  /*01b0*/  @P1 IADD3 R5, PT, PT, R5, 0x1, RZ ;  /* 0x0000000105051810 */ /* 0x000fe40007ffe0ff */
[----:B------:R-:W-:-:S04]  /*01c0*/  @!P2 LOP3.LUT R5, RZ, R0, RZ, 0x33, !PT ;  /* 0x00000000ff05a212 */ /* 0x000fc800078e33ff */
[----:B------:R-:W-:-:S05]  /*01d0*/  LOP3.LUT R5, R5, 0x1, RZ, 0xc0, !PT ;  /* 0x0000000105057812 */ /* 0x000fca00078ec0ff */
[----:B------:R-:W-:Y:S01]  /*01e0*/  STG.E desc[UR4][R2.64], R5 ;  /* 0x0000000502007986 */ /* 0x000fe2000c101904 */
[----:B------:R-:W-:Y:S05]  /*01f0*/  EXIT ;  /* 0x000000000000794d */ /* 0x000fea0003800000 */
.L_x_10:
        /* <DEDUP_REMOVED lines=16> */
.L_x_17:


//--------------------- .nv.shared._Z7kermax2Pii  --------------------------
	.section	.nv.shared._Z7kermax2Pii,"aw",@nobits
	.sectionflags	@""
	.align	16
	.zero		1024


//--------------------- .nv.shared.reserved.0     --------------------------
	.section	.nv.shared.reserved.0,"aw",@nobits
	.weak		__nv_reservedSMEM_offset_0_alias
	.size		__nv_reservedSMEM_offset_0_alias, 0, 64
	.other		__nv_reservedSMEM_offset_0_alias,@"STO_CUDA_RESERVED_SHARED STV_DEFAULT"
__nv_reservedSMEM_offset_0_alias:
	.zero		0
	.zero		64


//--------------------- .nv.shared._Z13reduction_maxPi --------------------------
	.section	.nv.shared._Z13reduction_maxPi,"aw",@nobits
	.sectionflags	@""
	.align	16
	.zero		1024


//--------------------- .nv.shared._Z7zeroingPiS_i --------------------------
	.section	.nv.shared._Z7zeroingPiS_i,"aw",@nobits
	.sectionflags	@""
	.align	16
	.zero		1024


//--------------------- .nv.shared._Z18additional_summingPiS_ --------------------------
	.section	.nv.shared._Z18additional_summingPiS_,"aw",@nobits
	.sectionflags	@""
	.align	16
	.zero		1024


//--------------------- .nv.shared._Z7summingPiS_ --------------------------
	.section	.nv.shared._Z7summingPiS_,"aw",@nobits
	.sectionflags	@""
	.align	16
	.zero		1024


//--------------------- .nv.shared._Z18bin_multiplicationPiS_S_S_ --------------------------
	.section	.nv.shared._Z18bin_multiplicationPiS_S_S_,"aw",@nobits
	.sectionflags	@""
	.align	16
	.zero		1024


//--------------------- .nv.shared._Z8T_binaryPiS_ --------------------------
	.section	.nv.shared._Z8T_binaryPiS_,"aw",@nobits
	.sectionflags	@""
	.align	16
	.zero		1024


//--------------------- .nv.constant0._Z7kermax2Pii --------------------------
	.section	.nv.constant0._Z7kermax2Pii,"a",@progbits
	.sectionflags	@""
	.align	4
.nv.constant0._Z7kermax2Pii:
	.zero		908


//--------------------- .nv.constant0._Z13reduction_maxPi --------------------------
	.section	.nv.constant0._Z13reduction_maxPi,"a",@progbits
	.sectionflags	@""
	.align	4
.nv.constant0._Z13reduction_maxPi:
	.zero		904


//--------------------- .nv.constant0._Z7zeroingPiS_i --------------------------
	.section	.nv.constant0._Z7zeroingPiS_i,"a",@progbits
	.sectionflags	@""
	.align	4
.nv.constant0._Z7zeroingPiS_i:
	.zero		916


//--------------------- .nv.constant0._Z18additional_summingPiS_ --------------------------
	.section	.nv.constant0._Z18additional_summingPiS_,"a",@progbits
	.sectionflags	@""
	.align	4
.nv.constant0._Z18additional_summingPiS_:
	.zero		912


//--------------------- .nv.constant0._Z7summingPiS_ --------------------------
	.section	.nv.constant0._Z7summingPiS_,"a",@progbits
	.sectionflags	@""
	.align	4
.nv.constant0._Z7summingPiS_:
	.zero		912


//--------------------- .nv.constant0._Z18bin_multiplicationPiS_S_S_ --------------------------
	.section	.nv.constant0._Z18bin_multiplicationPiS_S_S_,"a",@progbits
	.sectionflags	@""
	.align	4
.nv.constant0._Z18bin_multiplicationPiS_S_S_:
	.zero		928


//--------------------- .nv.constant0._Z8T_binaryPiS_ --------------------------
	.section	.nv.constant0._Z8T_binaryPiS_,"a",@progbits
	.sectionflags	@""
	.align	4
.nv.constant0._Z8T_binaryPiS_:
	.zero		912


//--------------------- SYMBOLS --------------------------

	.type		.nv.reservedSmem.offset0,@object
	.size		.nv.reservedSmem.offset0,0x4
	.type		.nv.reservedSmem.cap,@object
	.size		.nv.reservedSmem.cap,0x4
